//
// Generated by NVIDIA NVVM Compiler
//
// Compiler Build ID: CL-36424714
// Cuda compilation tools, release 13.0, V13.0.88
// Based on NVVM 20.0.0
//

.version 9.0
.target sm_100
.address_size 64

	// .globl	_Z9reductionPfS_i
// _ZZ9reductionPfS_iE5sdata has been demoted

.visible .entry _Z9reductionPfS_i(
	.param .u64 .ptr .align 1 _Z9reductionPfS_i_param_0,
	.param .u64 .ptr .align 1 _Z9reductionPfS_i_param_1,
	.param .u32 _Z9reductionPfS_i_param_2
)
{
	.reg .pred 	%p<5>;
	.reg .b32 	%r<13>;
	.reg .b32 	%f<6>;
	.reg .b64 	%rd<9>;
	// demoted variable
	.shared .align 4 .b8 _ZZ9reductionPfS_iE5sdata[4096];
	ld.param.u64 	%rd2, [_Z9reductionPfS_i_param_0];
	ld.param.u64 	%rd1, [_Z9reductionPfS_i_param_1];
	cvta.to.global.u64 	%rd3, %rd2;
	mov.u32 	%r1, %tid.x;
	mov.u32 	%r2, %ctaid.x;
	mov.u32 	%r12, %ntid.x;
	mad.lo.s32 	%r7, %r2, %r12, %r1;
	mul.wide.u32 	%rd4, %r7, 4;
	add.s64 	%rd5, %rd3, %rd4;
	ld.global.f32 	%f1, [%rd5];
	shl.b32 	%r8, %r1, 2;
	mov.u32 	%r9, _ZZ9reductionPfS_iE5sdata;
	add.s32 	%r4, %r9, %r8;
	st.shared.f32 	[%r4], %f1;
	bar.sync 	0;
	setp.lt.u32 	%p1, %r12, 2;
	@%p1 bra 	$L__BB0_4;
$L__BB0_1:
	shr.u32 	%r6, %r12, 1;
	setp.ge.u32 	%p2, %r1, %r6;
	@%p2 bra 	$L__BB0_3;
	shl.b32 	%r10, %r6, 2;
	add.s32 	%r11, %r4, %r10;
	ld.shared.f32 	%f2, [%r11];
	ld.shared.f32 	%f3, [%r4];
	add.f32 	%f4, %f2, %f3;
	st.shared.f32 	[%r4], %f4;
$L__BB0_3:
	bar.sync 	0;
	setp.gt.u32 	%p3, %r12, 3;
	mov.u32 	%r12, %r6;
	@%p3 bra 	$L__BB0_1;
$L__BB0_4:
	setp.ne.s32 	%p4, %r1, 0;
	@%p4 bra 	$L__BB0_6;
	ld.shared.f32 	%f5, [_ZZ9reductionPfS_iE5sdata];
	cvta.to.global.u64 	%rd6, %rd1;
	mul.wide.u32 	%rd7, %r2, 4;
	add.s64 	%rd8, %rd6, %rd7;
	st.global.f32 	[%rd8], %f5;
$L__BB0_6:
	ret;

}


// ===== COMPILED SASS (sm_100) =====

	.target	sm_100

	.elftype	@"ET_EXEC"


//--------------------- .note.nv.tkinfo           --------------------------
	.section	.note.nv.tkinfo,"",@"SHT_NOTE"
	.sectionflags	@"SHF_NOTE_NV_TKINFO"
	.tkinfo
        /*0018*/ 	.word	0x00000002
        /*0030*/ 	.string	""
        /*0030*/ 	.string	"ptxas"
        /*0030*/ 	.string	"Cuda compilation tools, release 13.0, V13.0.88"
        /*0030*/ 	.string	"Build cuda_13.0.r13.0/compiler.36424714_0"
        /*0030*/ 	.string	"-arch sm_100 -m 64 "



//--------------------- .note.nv.cuinfo           --------------------------
	.section	.note.nv.cuinfo,"",@"SHT_NOTE"
	.sectionflags	@"SHF_NOTE_NV_CUINFO"
        /*0018*/ 	.short	0x0002
        /*001a*/ 	.short	0x0064
        /*001c*/ 	.short	0x0082
	.zero		2


//--------------------- .nv.info                  --------------------------
	.section	.nv.info,"",@"SHT_CUDA_INFO"
	.align	4


	//----- nvinfo : EIATTR_REGCOUNT
	.align		4
        /*0000*/ 	.byte	0x04, 0x2f
        /*0002*/ 	.short	(.L_1 - .L_0)
	.align		4
.L_0:
        /*0004*/ 	.word	index@(_Z9reductionPfS_i)
        /*0008*/ 	.word	0x0000000b


	//----- nvinfo : EIATTR_FRAME_SIZE
	.align		4
.L_1:
        /*000c*/ 	.byte	0x04, 0x11
        /*000e*/ 	.short	(.L_3 - .L_2)
	.align		4
.L_2:
        /*0010*/ 	.word	index@(_Z9reductionPfS_i)
        /*0014*/ 	.word	0x00000000


	//----- nvinfo : EIATTR_MIN_STACK_SIZE
	.align		4
.L_3:
        /*0018*/ 	.byte	0x04, 0x12
        /*001a*/ 	.short	(.L_5 - .L_4)
	.align		4
.L_4:
        /*001c*/ 	.word	index@(_Z9reductionPfS_i)
        /*0020*/ 	.word	0x00000000
.L_5:


//--------------------- .nv.compat                --------------------------
	.section	.nv.compat,"",@"SHT_CUDA_COMPAT_INFO"
	.align	4
        /*0000*/ 	.byte	0x02, 0x09, 0x00, 0x00, 0x02, 0x02, 0x01, 0x00, 0x02, 0x05, 0x05, 0x00, 0x03, 0x07, 0x01, 0x01
        /*0010*/ 	.byte	0x02, 0x03, 0x00, 0x00, 0x02, 0x06, 0x01, 0x00, 0x04, 0x0b, 0x08, 0x00, 0x09, 0x00, 0x00, 0x00
        /*0020*/ 	.byte	0x00, 0x00, 0x00, 0x00


//--------------------- .nv.info._Z9reductionPfS_i --------------------------
	.section	.nv.info._Z9reductionPfS_i,"",@"SHT_CUDA_INFO"
	.sectionflags	@""
	.align	4


	//----- nvinfo : EIATTR_CUDA_API_VERSION
	.align		4
        /*0000*/ 	.byte	0x04, 0x37
        /*0002*/ 	.short	(.L_7 - .L_6)
.L_6:
        /*0004*/ 	.word	0x00000082


	//----- nvinfo : EIATTR_KPARAM_INFO
	.align		4
.L_7:
        /*0008*/ 	.byte	0x04, 0x17
        /*000a*/ 	.short	(.L_9 - .L_8)
.L_8:
        /*000c*/ 	.word	0x00000000
        /*0010*/ 	.short	0x0002
        /*0012*/ 	.short	0x0010
        /*0014*/ 	.byte	0x00, 0xf0, 0x11, 0x00


	//----- nvinfo : EIATTR_KPARAM_INFO
	.align		4
.L_9:
        /*0018*/ 	.byte	0x04, 0x17
        /*001a*/ 	.short	(.L_11 - .L_10)
.L_10:
        /*001c*/ 	.word	0x00000000
        /*0020*/ 	.short	0x0001
        /*0022*/ 	.short	0x0008
        /*0024*/ 	.byte	0x00, 0xf5, 0x21, 0x00


	//----- nvinfo : EIATTR_KPARAM_INFO
	.align		4
.L_11:
        /*0028*/ 	.byte	0x04, 0x17
        /*002a*/ 	.short	(.L_13 - .L_12)
.L_12:
        /*002c*/ 	.word	0x00000000
        /*0030*/ 	.short	0x0000
        /*0032*/ 	.short	0x0000
        /*0034*/ 	.byte	0x00, 0xf5, 0x21, 0x00


	//----- nvinfo : EIATTR_SPARSE_MMA_MASK
	.align		4
.L_13:
        /*0038*/ 	.byte	0x03, 0x50
        /*003a*/ 	.short	0x0000


	//----- nvinfo : EIATTR_MAXREG_COUNT
	.align		4
        /*003c*/ 	.byte	0x03, 0x1b
        /*003e*/ 	.short	0x00ff


	//----- nvinfo : EIATTR_NUM_BARRIERS
	.align		4
        /*0040*/ 	.byte	0x02, 0x4c
        /*0042*/ 	.byte	0x01
	.zero		1


	//----- nvinfo : EIATTR_MERCURY_ISA_VERSION
	.align		4
        /*0044*/ 	.byte	0x03, 0x5f
        /*0046*/ 	.short	0x0101


	//----- nvinfo : EIATTR_VRC_CTA_INIT_COUNT
	.align		4
        /*0048*/ 	.byte	0x02, 0x4a
	.zero		1
	.zero		1


	//----- nvinfo : EIATTR_EXIT_INSTR_OFFSETS
	.align		4
        /*004c*/ 	.byte	0x04, 0x1c
        /*004e*/ 	.short	(.L_15 - .L_14)


	//   ....[0]....
.L_14:
        /*0050*/ 	.word	0x000001e0


	//   ....[1]....
        /*0054*/ 	.word	0x00000260


	//----- nvinfo : EIATTR_CBANK_PARAM_SIZE
	.align		4
.L_15:
        /*0058*/ 	.byte	0x03, 0x19
        /*005a*/ 	.short	0x0014


	//----- nvinfo : EIATTR_PARAM_CBANK
	.align		4
        /*005c*/ 	.byte	0x04, 0x0a
        /*005e*/ 	.short	(.L_17 - .L_16)
	.align		4
.L_16:
        /*0060*/ 	.word	index@(.nv.constant0._Z9reductionPfS_i)
        /*0064*/ 	.short	0x0380
        /*0066*/ 	.short	0x0014


	//----- nvinfo : EIATTR_SW_WAR
	.align		4
.L_17:
        /*0068*/ 	.byte	0x04, 0x36
        /*006a*/ 	.short	(.L_19 - .L_18)
.L_18:
        /*006c*/ 	.word	0x00000008
.L_19:


//--------------------- .nv.callgraph             --------------------------
	.section	.nv.callgraph,"",@"SHT_CUDA_CALLGRAPH"
	.align	4
	.sectionentsize	8
	.align		4
        /*0000*/ 	.word	0x00000000
	.align		4
        /*0004*/ 	.word	0xffffffff
	.align		4
        /*0008*/ 	.word	0x00000000
	.align		4
        /*000c*/ 	.word	0xfffffffe
	.align		4
        /*0010*/ 	.word	0x00000000
	.align		4
        /*0014*/ 	.word	0xfffffffd
	.align		4
        /*0018*/ 	.word	0x00000000
	.align		4
        /*001c*/ 	.word	0xfffffffc


//--------------------- .text._Z9reductionPfS_i   --------------------------
	.section	.text._Z9reductionPfS_i,"ax",@progbits
	.align	128
        .global         _Z9reductionPfS_i
        .type           _Z9reductionPfS_i,@function
        .size           _Z9reductionPfS_i,(.L_x_3 - _Z9reductionPfS_i)
        .other          _Z9reductionPfS_i,@"STO_CUDA_ENTRY STV_DEFAULT"
_Z9reductionPfS_i:
.text._Z9reductionPfS_i:
[----:B------:R-:W-:Y:S01]  /*0000*/  LDC R1, c[0x0][0x37c] ;  /* 0x0000df00ff017b82 */ /* 0x000fe20000000800 */
[----:B------:R-:W0:Y:S07]  /*0010*/  S2R R6, SR_TID.X ;  /* 0x0000000000067919 */ /* 0x000e2e0000002100 */
[----:B------:R-:W1:Y:S01]  /*0020*/  LDC.64 R2, c[0x0][0x380] ;  /* 0x0000e000ff027b82 */ /* 0x000e620000000a00 */
[----:B------:R-:W0:Y:S01]  /*0030*/  LDCU UR8, c[0x0][0x360] ;  /* 0x00006c00ff0877ac */ /* 0x000e220008000800 */
[----:B------:R-:W0:Y:S01]  /*0040*/  S2R R7, SR_CTAID.X ;  /* 0x0000000000077919 */ /* 0x000e220000002500 */
[----:B------:R-:W2:Y:S01]  /*0050*/  LDCU.64 UR6, c[0x0][0x358] ;  /* 0x00006b00ff0677ac */ /* 0x000ea20008000a00 */
[----:B0-----:R-:W-:-:S04]  /*0060*/  IMAD R5, R7, UR8, R6 ;  /* 0x0000000807057c24 */ /* 0x001fc8000f8e0206 */
[----:B-1----:R-:W-:-:S06]  /*0070*/  IMAD.WIDE.U32 R2, R5, 0x4, R2 ;  /* 0x0000000405027825 */ /* 0x002fcc00078e0002 */
[----:B--2---:R-:W2:Y:S01]  /*0080*/  LDG.E R2, desc[UR6][R2.64] ;  /* 0x0000000602027981 */ /* 0x004ea2000c1e1900 */
[----:B------:R-:W0:Y:S01]  /*0090*/  S2UR UR5, SR_CgaCtaId ;  /* 0x00000000000579c3 */ /* 0x000e220000008800 */
[----:B------:R-:W-:Y:S01]  /*00a0*/  UMOV UR4, 0x400 ;  /* 0x0000040000047882 */ /* 0x000fe20000000000 */
[----:B------:R-:W-:Y:S01]  /*00b0*/  UISETP.GE.U32.AND UP0, UPT, UR8, 0x2, UPT ;  /* 0x000000020800788c */ /* 0x000fe2000bf06070 */
[----:B------:R-:W-:Y:S01]  /*00c0*/  ISETP.NE.AND P0, PT, R6, RZ, PT ;  /* 0x000000ff0600720c */ /* 0x000fe20003f05270 */
[----:B0-----:R-:W-:-:S06]  /*00d0*/  ULEA UR4, UR5, UR4, 0x18 ;  /* 0x0000000405047291 */ /* 0x001fcc000f8ec0ff */
[----:B------:R-:W-:-:S05]  /*00e0*/  LEA R5, R6, UR4, 0x2 ;  /* 0x0000000406057c11 */ /* 0x000fca000f8e10ff */
[----:B--2---:R0:W-:Y:S01]  /*00f0*/  STS [R5], R2 ;  /* 0x0000000205007388 */ /* 0x0041e20000000800 */
[----:B------:R-:W-:Y:S06]  /*0100*/  BAR.SYNC.DEFER_BLOCKING 0x0 ;  /* 0x0000000000007b1d */ /* 0x000fec0000010000 */
[----:B------:R-:W-:Y:S05]  /*0110*/  BRA.U !UP0, `(.L_x_0) ;  /* 0x0000000108307547 */ /* 0x000fea000b800000 */
[----:B------:R-:W-:-:S07]  /*0120*/  IMAD.U32 R0, RZ, RZ, UR8 ;  /* 0x00000008ff007e24 */ /* 0x000fce000f8e00ff */
.L_x_1:
[----:B------:R-:W-:-:S04]  /*0130*/  SHF.R.U32.HI R8, RZ, 0x1, R0 ;  /* 0x00000001ff087819 */ /* 0x000fc80000011600 */
[----:B------:R-:W-:-:S13]  /*0140*/  ISETP.GE.U32.AND P1, PT, R6, R8, PT ;  /* 0x000000080600720c */ /* 0x000fda0003f26070 */
[----:B0-----:R-:W-:Y:S01]  /*0150*/  @!P1 LEA R2, R8, R5, 0x2 ;  /* 0x0000000508029211 */ /* 0x001fe200078e10ff */
[----:B------:R-:W-:Y:S05]  /*0160*/  @!P1 LDS R3, [R5] ;  /* 0x0000000005039984 */ /* 0x000fea0000000800 */
[----:B------:R-:W0:Y:S02]  /*0170*/  @!P1 LDS R2, [R2] ;  /* 0x0000000002029984 */ /* 0x000e240000000800 */
[----:B0-----:R-:W-:-:S05]  /*0180*/  @!P1 FADD R4, R2, R3 ;  /* 0x0000000302049221 */ /* 0x001fca0000000000 */
[----:B------:R1:W-:Y:S01]  /*0190*/  @!P1 STS [R5], R4 ;  /* 0x0000000405009388 */ /* 0x0003e20000000800 */
[----:B------:R-:W-:Y:S01]  /*01a0*/  BAR.SYNC.DEFER_BLOCKING 0x0 ;  /* 0x0000000000007b1d */ /* 0x000fe20000010000 */
[----:B------:R-:W-:Y:S01]  /*01b0*/  ISETP.GT.U32.AND P1, PT, R0, 0x3, PT ;  /* 0x000000030000780c */ /* 0x000fe20003f24070 */
[----:B------:R-:W-:-:S12]  /*01c0*/  IMAD.MOV.U32 R0, RZ, RZ, R8 ;  /* 0x000000ffff007224 */ /* 0x000fd800078e0008 */
[----:B-1----:R-:W-:Y:S05]  /*01d0*/  @P1 BRA `(.L_x_1) ;  /* 0xfffffffc00d41947 */ /* 0x002fea000383ffff */
.L_x_0:
[----:B------:R-:W-:Y:S05]  /*01e0*/  @P0 EXIT ;  /* 0x000000000000094d */ /* 0x000fea0003800000 */
[----:B------:R-:W1:Y:S01]  /*01f0*/  S2UR UR5, SR_CgaCtaId ;  /* 0x00000000000579c3 */ /* 0x000e620000008800 */
[----:B------:R-:W-:-:S07]  /*0200*/  UMOV UR4, 0x400 ;  /* 0x0000040000047882 */ /* 0x000fce0000000000 */
[----:B0-----:R-:W0:Y:S01]  /*0210*/  LDC.64 R2, c[0x0][0x388] ;  /* 0x0000e200ff027b82 */ /* 0x001e220000000a00 */
[----:B-1----:R-:W-:Y:S01]  /*0220*/  ULEA UR4, UR5, UR4, 0x18 ;  /* 0x0000000405047291 */ /* 0x002fe2000f8ec0ff */
[----:B0-----:R-:W-:-:S08]  /*0230*/  IMAD.WIDE.U32 R2, R7, 0x4, R2 ;  /* 0x0000000407027825 */ /* 0x001fd000078e0002 */
[----:B------:R-:W0:Y:S04]  /*0240*/  LDS R5, [UR4] ;  /* 0x00000004ff057984 */ /* 0x000e280008000800 */
[----:B0-----:R-:W-:Y:S01]  /*0250*/  STG.E desc[UR6][R2.64], R5 ;  /* 0x0000000502007986 */ /* 0x001fe2000c101906 */
[----:B------:R-:W-:Y:S05]  /*0260*/  EXIT ;  /* 0x000000000000794d */ /* 0x000fea0003800000 */
.L_x_2:
[----:B------:R-:W-:-:S00]  /*0270*/  BRA `(.L_x_2) ;  /* 0xfffffffc00fc7947 */ /* 0x000fc0000383ffff */
[----:B------:R-:W-:-:S00]  /*0280*/  NOP ;  /* 0x0000000000007918 */ /* 0x000fc00000000000 */
[----:B------:R-:W-:-:S00]  /*0290*/  NOP ;  /* 0x0000000000007918 */ /* 0x000fc00000000000 */
[----:B------:R-:W-:-:S00]  /*02a0*/  NOP ;  /* 0x0000000000007918 */ /* 0x000fc00000000000 */
[----:B------:R-:W-:-:S00]  /*02b0*/  NOP ;  /* 0x0000000000007918 */ /* 0x000fc00000000000 */
[----:B------:R-:W-:-:S00]  /*02c0*/  NOP ;  /* 0x0000000000007918 */ /* 0x000fc00000000000 */
[----:B------:R-:W-:-:S00]  /*02d0*/  NOP ;  /* 0x0000000000007918 */ /* 0x000fc00000000000 */
[----:B------:R-:W-:-:S00]  /*02e0*/  NOP ;  /* 0x0000000000007918 */ /* 0x000fc00000000000 */
[----:B------:R-:W-:-:S00]  /*02f0*/  NOP ;  /* 0x0000000000007918 */ /* 0x000fc00000000000 */
.L_x_3:


//--------------------- .nv.shared._Z9reductionPfS_i --------------------------
	.section	.nv.shared._Z9reductionPfS_i,"aw",@nobits
	.sectionflags	@""
	.align	4
.nv.shared._Z9reductionPfS_i:
	.zero		5120


//--------------------- .nv.shared.reserved.0     --------------------------
	.section	.nv.shared.reserved.0,"aw",@nobits
	.weak		__nv_reservedSMEM_offset_0_alias
	.size		__nv_reservedSMEM_offset_0_alias, 0, 64
	.other		__nv_reservedSMEM_offset_0_alias,@"STO_CUDA_RESERVED_SHARED STV_DEFAULT"
__nv_reservedSMEM_offset_0_alias:
	.zero		0
	.zero		64


//--------------------- .nv.constant0._Z9reductionPfS_i --------------------------
	.section	.nv.constant0._Z9reductionPfS_i,"a",@progbits
	.sectionflags	@""
	.align	4
.nv.constant0._Z9reductionPfS_i:
	.zero		916


//--------------------- SYMBOLS --------------------------

	.type		.nv.reservedSmem.offset0,@object
	.size		.nv.reservedSmem.offset0,0x4
	.type		.nv.reservedSmem.cap,@object
	.size		.nv.reservedSmem.cap,0x4
